	.headerflags	@"EF_CUDA_TEXMODE_UNIFIED EF_CUDA_64BIT_ADDRESS EF_CUDA_ACCELERATORS EF_CUDA_SM90 EF_CUDA_VIRTUAL_SM(EF_CUDA_SM90)"
	.elftype	@"ET_EXEC"


//--------------------- .nv.info                  --------------------------
	.section	.nv.info,"",@"SHT_CUDA_INFO"
	.align	4


	//----- nvinfo : EIATTR_REGCOUNT
	.align		4
        /*0000*/ 	.byte	0x04, 0x2f
        /*0002*/ 	.short	(.L_1 - .L_0)
	.align		4
.L_0:
        /*0004*/ 	.word	index@(triton_poi_fused__safe_softmax_1)
        /*0008*/ 	.word	0x00000012


	//----- nvinfo : EIATTR_MIN_STACK_SIZE
	.align		4
.L_1:
        /*000c*/ 	.byte	0x04, 0x12
        /*000e*/ 	.short	(.L_3 - .L_2)
	.align		4
.L_2:
        /*0010*/ 	.word	index@(triton_poi_fused__safe_softmax_1)
        /*0014*/ 	.word	0x00000000


	//----- nvinfo : EIATTR_FRAME_SIZE
	.align		4
.L_3:
        /*0018*/ 	.byte	0x04, 0x11
        /*001a*/ 	.short	(.L_5 - .L_4)
	.align		4
.L_4:
        /*001c*/ 	.word	index@(triton_poi_fused__safe_softmax_1)
        /*0020*/ 	.word	0x00000000


	//----- nvinfo : EIATTR_MIN_STACK_SIZE
	.align		4
.L_5:
        /*0024*/ 	.byte	0x04, 0x12
        /*0026*/ 	.short	(.L_7 - .L_6)
	.align		4
.L_6:
        /*0028*/ 	.word	index@(triton_poi_fused__safe_softmax_1)
        /*002c*/ 	.word	0x00000000
.L_7:


//--------------------- .nv.info.triton_poi_fused__safe_softmax_1 --------------------------
	.section	.nv.info.triton_poi_fused__safe_softmax_1,"",@"SHT_CUDA_INFO"
	.sectionflags	@""
	.align	4


	//----- nvinfo : EIATTR_CUDA_API_VERSION
	.align		4
        /*0000*/ 	.byte	0x04, 0x37
        /*0002*/ 	.short	(.L_9 - .L_8)
.L_8:
        /*0004*/ 	.word	0x0000007c


	//----- nvinfo : EIATTR_KPARAM_INFO
	.align		4
.L_9:
        /*0008*/ 	.byte	0x04, 0x17
        /*000a*/ 	.short	(.L_11 - .L_10)
.L_10:
        /*000c*/ 	.word	0x00000000
        /*0010*/ 	.short	0x0002
        /*0012*/ 	.short	0x0010
        /*0014*/ 	.byte	0x00, 0xf0, 0x11, 0x00


	//----- nvinfo : EIATTR_KPARAM_INFO
	.align		4
.L_11:
        /*0018*/ 	.byte	0x04, 0x17
        /*001a*/ 	.short	(.L_13 - .L_12)
.L_12:
        /*001c*/ 	.word	0x00000000
        /*0020*/ 	.short	0x0001
        /*0022*/ 	.short	0x0008
        /*0024*/ 	.byte	0x00, 0xf4, 0x21, 0x00


	//----- nvinfo : EIATTR_KPARAM_INFO
	.align		4
.L_13:
        /*0028*/ 	.byte	0x04, 0x17
        /*002a*/ 	.short	(.L_15 - .L_14)
.L_14:
        /*002c*/ 	.word	0x00000000
        /*0030*/ 	.short	0x0000
        /*0032*/ 	.short	0x0000
        /*0034*/ 	.byte	0x00, 0xf4, 0x21, 0x00


	//----- nvinfo : EIATTR_SPARSE_MMA_MASK
	.align		4
.L_15:
        /*0038*/ 	.byte	0x03, 0x50
        /*003a*/ 	.short	0x0000


	//----- nvinfo : EIATTR_MAXREG_COUNT
	.align		4
        /*003c*/ 	.byte	0x03, 0x1b
        /*003e*/ 	.short	0x00ff


	//----- nvinfo : EIATTR_EXIT_INSTR_OFFSETS
	.align		4
        /*0040*/ 	.byte	0x04, 0x1c
        /*0042*/ 	.short	(.L_17 - .L_16)


	//   ....[0]....
.L_16:
        /*0044*/ 	.word	0x000003e0


	//   ....[1]....
        /*0048*/ 	.word	0x00000400


	//----- nvinfo : EIATTR_REQNTID
	.align		4
.L_17:
        /*004c*/ 	.byte	0x04, 0x10
        /*004e*/ 	.short	(.L_19 - .L_18)
.L_18:
        /*0050*/ 	.word	0x00000080
        /*0054*/ 	.word	0x00000001
        /*0058*/ 	.word	0x00000001


	//----- nvinfo : EIATTR_CBANK_PARAM_SIZE
	.align		4
.L_19:
        /*005c*/ 	.byte	0x03, 0x19
        /*005e*/ 	.short	0x0014


	//----- nvinfo : EIATTR_PARAM_CBANK
	.align		4
        /*0060*/ 	.byte	0x04, 0x0a
        /*0062*/ 	.short	(.L_21 - .L_20)
	.align		4
.L_20:
        /*0064*/ 	.word	index@(.nv.constant0.triton_poi_fused__safe_softmax_1)
        /*0068*/ 	.short	0x0210
        /*006a*/ 	.short	0x0014


	//----- nvinfo : EIATTR_SW_WAR
	.align		4
.L_21:
        /*006c*/ 	.byte	0x04, 0x36
        /*006e*/ 	.short	(.L_23 - .L_22)
.L_22:
        /*0070*/ 	.word	0x00000008
.L_23:


//--------------------- .nv.callgraph             --------------------------
	.section	.nv.callgraph,"",@"SHT_CUDA_CALLGRAPH"
	.align	4
	.sectionentsize	8
	.align		4
        /*0000*/ 	.word	0x00000000
	.align		4
        /*0004*/ 	.word	0xffffffff
	.align		4
        /*0008*/ 	.word	0x00000000
	.align		4
        /*000c*/ 	.word	0xfffffffe
	.align		4
        /*0010*/ 	.word	0x00000000
	.align		4
        /*0014*/ 	.word	0xfffffffd
	.align		4
        /*0018*/ 	.word	0x00000000
	.align		4
        /*001c*/ 	.word	0xfffffffc


//--------------------- .text.triton_poi_fused__safe_softmax_1 --------------------------
	.section	.text.triton_poi_fused__safe_softmax_1,"ax",@progbits
	.align	128
        .global         triton_poi_fused__safe_softmax_1
        .type           triton_poi_fused__safe_softmax_1,@function
        .size           triton_poi_fused__safe_softmax_1,(.L_x_1 - triton_poi_fused__safe_softmax_1)
        .other          triton_poi_fused__safe_softmax_1,@"STO_CUDA_ENTRY STV_DEFAULT"
triton_poi_fused__safe_softmax_1:
.text.triton_poi_fused__safe_softmax_1:
[----:B------:R-:W0:Y:S02]  /*0000*/  LDC R1, c[0x0][0x28] ;  /* 0x00000a00ff017b82 */ /* 0x000e240000000800 */
[----:B------:R-:W1:Y:S01]  /*0010*/  S2R R0, SR_TID.X ;  /* 0x0000000000007919 */ /* 0x000e620000002100 */
[----:B------:R-:W2:Y:S01]  /*0020*/  LDC.64 R2, c[0x0][0x210] ;  /* 0x00008400ff027b82 */ /* 0x000ea20000000a00 */
[----:B------:R-:W-:Y:S01]  /*0030*/  CS2R R14, SRZ ;  /* 0x00000000000e7805 */ /* 0x000fe2000001ff00 */
[----:B------:R-:W-:Y:S01]  /*0040*/  ULDC.64 UR4, c[0x0][0x208] ;  /* 0x0000820000047ab9 */ /* 0x000fe20000000a00 */
[----:B------:R-:W3:Y:S01]  /*0050*/  S2R R7, SR_CTAID.X ;  /* 0x0000000000077919 */ /* 0x000ee20000002500 */
[----:B-1----:R-:W-:Y:S01]  /*0060*/  IMAD.SHL.U32 R0, R0, 0x2, RZ ;  /* 0x0000000200007824 */ /* 0x002fe200078e00ff */
[----:B---3--:R-:W-:-:S04]  /*0070*/  SHF.R.S32.HI R4, RZ, 0x17, R7 ;  /* 0x00000017ff047819 */ /* 0x008fc80000011407 */
[----:B------:R-:W-:Y:S02]  /*0080*/  LOP3.LUT R0, R0, 0xfe, RZ, 0xc0, !PT ;  /* 0x000000fe00007812 */ /* 0x000fe400078ec0ff */
[----:B------:R-:W-:-:S03]  /*0090*/  SGXT R4, R4, 0x1 ;  /* 0x000000010404781a */ /* 0x000fc60000000200 */
[----:B------:R-:W-:-:S05]  /*00a0*/  IMAD R7, R7, 0x100, R0 ;  /* 0x0000010007077824 */ /* 0x000fca00078e0200 */
[----:B------:R-:W-:Y:S02]  /*00b0*/  LEA.HI R4, R4, R7, RZ, 0x2 ;  /* 0x0000000704047211 */ /* 0x000fe400078f10ff */
[----:B------:R-:W-:Y:S02]  /*00c0*/  ISETP.GE.AND P0, PT, R7, 0x100, PT ;  /* 0x000001000700780c */ /* 0x000fe40003f06270 */
[----:B------:R-:W-:-:S05]  /*00d0*/  LOP3.LUT R5, R4, 0xfffffffc, RZ, 0xc0, !PT ;  /* 0xfffffffc04057812 */ /* 0x000fca00078ec0ff */
[----:B--2---:R-:W-:-:S06]  /*00e0*/  IMAD.WIDE R4, R5, 0x4, R2 ;  /* 0x0000000405047825 */ /* 0x004fcc00078e0202 */
[----:B------:R-:W2:Y:S01]  /*00f0*/  @!P0 LDG.E.EL R15, desc[UR4][R4.64] ;  /* 0x00000004040f8981 */ /* 0x000ea2000c2e1900 */
[----:B------:R-:W-:-:S03]  /*0100*/  IMAD.MOV.U32 R0, RZ, RZ, RZ ;  /* 0x000000ffff007224 */ /* 0x000fc600078e00ff */
[----:B------:R-:W3:Y:S01]  /*0110*/  @!P0 LDG.E.EL R14, desc[UR4][R4.64] ;  /* 0x00000004040e8981 */ /* 0x000ee2000c2e1900 */
[----:B------:R-:W-:Y:S01]  /*0120*/  IMAD.MOV.U32 R6, RZ, RZ, RZ ;  /* 0x000000ffff067224 */ /* 0x000fe200078e00ff */
[----:B------:R-:W-:Y:S02]  /*0130*/  CS2R R10, SRZ ;  /* 0x00000000000a7805 */ /* 0x000fe4000001ff00 */
[----:B------:R-:W4:Y:S04]  /*0140*/  @!P0 LDG.E.EL R0, desc[UR4][R4.64+0x4] ;  /* 0x0000040404008981 */ /* 0x000f28000c2e1900 */
[----:B------:R-:W5:Y:S04]  /*0150*/  @!P0 LDG.E.EL R6, desc[UR4][R4.64+0x4] ;  /* 0x0000040404068981 */ /* 0x000f68000c2e1900 */
[----:B------:R-:W5:Y:S04]  /*0160*/  @!P0 LDG.E.EL R10, desc[UR4][R4.64+0x8] ;  /* 0x00000804040a8981 */ /* 0x000f68000c2e1900 */
[----:B------:R-:W5:Y:S01]  /*0170*/  @!P0 LDG.E.EL R11, desc[UR4][R4.64+0x8] ;  /* 0x00000804040b8981 */ /* 0x000f62000c2e1900 */
[----:B------:R-:W-:-:S06]  /*0180*/  CS2R R12, SRZ ;  /* 0x00000000000c7805 */ /* 0x000fcc000001ff00 */
[----:B------:R-:W5:Y:S04]  /*0190*/  @!P0 LDG.E.EL R12, desc[UR4][R4.64+0xc] ;  /* 0x00000c04040c8981 */ /* 0x000f68000c2e1900 */
[----:B------:R-:W5:Y:S01]  /*01a0*/  @!P0 LDG.E.EL R13, desc[UR4][R4.64+0xc] ;  /* 0x00000c04040d8981 */ /* 0x000f62000c2e1900 */
[----:B------:R-:W-:Y:S01]  /*01b0*/  CS2R R8, SRZ ;  /* 0x0000000000087805 */ /* 0x000fe2000001ff00 */
[----:B------:R-:W-:-:S05]  /*01c0*/  IMAD.WIDE R2, R7, 0x4, R2 ;  /* 0x0000000407027825 */ /* 0x000fca00078e0202 */
[----:B------:R1:W5:Y:S02]  /*01d0*/  @!P0 LDG.E.64 R8, desc[UR4][R2.64] ;  /* 0x0000000402088981 */ /* 0x000364000c1e1b00 */
[----:B-1----:R-:W1:Y:S02]  /*01e0*/  LDC.64 R2, c[0x0][0x218] ;  /* 0x00008600ff027b82 */ /* 0x002e640000000a00 */
[----:B-1----:R-:W-:Y:S01]  /*01f0*/  IMAD.WIDE R2, R7, 0x4, R2 ;  /* 0x0000000407027825 */ /* 0x002fe200078e0202 */
[C---:B--2---:R-:W-:Y:S02]  /*0200*/  FSETP.NAN.AND P3, PT, R15.reuse, R15, PT ;  /* 0x0000000f0f00720b */ /* 0x044fe40003f68000 */
[C---:B---3--:R-:W-:Y:S02]  /*0210*/  FSETP.NAN.AND P4, PT, R14.reuse, R14, PT ;  /* 0x0000000e0e00720b */ /* 0x048fe40003f88000 */
[----:B----4-:R-:W-:Y:S02]  /*0220*/  FSETP.GT.AND P1, PT, R15, R0, PT ;  /* 0x000000000f00720b */ /* 0x010fe40003f24000 */
[----:B-----5:R-:W-:-:S07]  /*0230*/  FSETP.GT.AND P2, PT, R14, R6, PT ;  /* 0x000000060e00720b */ /* 0x020fce0003f44000 */
[----:B------:R-:W-:Y:S02]  /*0240*/  @!P3 FSEL R15, R15, R0, P1 ;  /* 0x000000000f0fb208 */ /* 0x000fe40000800000 */
[----:B------:R-:W-:Y:S02]  /*0250*/  @!P4 FSEL R14, R14, R6, P2 ;  /* 0x000000060e0ec208 */ /* 0x000fe40001000000 */
[C---:B------:R-:W-:Y:S02]  /*0260*/  FSETP.GT.AND P1, PT, R15.reuse, R10, PT ;  /* 0x0000000a0f00720b */ /* 0x040fe40003f24000 */
[C---:B------:R-:W-:Y:S02]  /*0270*/  FSETP.GT.AND P2, PT, R14.reuse, R11, PT ;  /* 0x0000000b0e00720b */ /* 0x040fe40003f44000 */
[----:B------:R-:W-:Y:S02]  /*0280*/  FSETP.NAN.AND P3, PT, R15, R15, PT ;  /* 0x0000000f0f00720b */ /* 0x000fe40003f68000 */
[----:B------:R-:W-:-:S07]  /*0290*/  FSETP.NAN.AND P4, PT, R14, R14, PT ;  /* 0x0000000e0e00720b */ /* 0x000fce0003f88000 */
[----:B------:R-:W-:Y:S02]  /*02a0*/  @!P1 FSEL R15, R15, R10, P3 ;  /* 0x0000000a0f0f9208 */ /* 0x000fe40001800000 */
[----:B------:R-:W-:Y:S02]  /*02b0*/  @!P2 FSEL R14, R14, R11, P4 ;  /* 0x0000000b0e0ea208 */ /* 0x000fe40002000000 */
[C---:B------:R-:W-:Y:S02]  /*02c0*/  FSETP.GT.AND P1, PT, R15.reuse, R12, PT ;  /* 0x0000000c0f00720b */ /* 0x040fe40003f24000 */
[C---:B------:R-:W-:Y:S02]  /*02d0*/  FSETP.GT.AND P2, PT, R14.reuse, R13, PT ;  /* 0x0000000d0e00720b */ /* 0x040fe40003f44000 */
[----:B------:R-:W-:Y:S02]  /*02e0*/  FSETP.NAN.AND P3, PT, R15, R15, PT ;  /* 0x0000000f0f00720b */ /* 0x000fe40003f68000 */
[----:B------:R-:W-:-:S07]  /*02f0*/  FSETP.NAN.AND P4, PT, R14, R14, PT ;  /* 0x0000000e0e00720b */ /* 0x000fce0003f88000 */
[----:B------:R-:W-:Y:S02]  /*0300*/  @!P1 FSEL R15, R15, R12, P3 ;  /* 0x0000000c0f0f9208 */ /* 0x000fe40001800000 */
[----:B------:R-:W-:-:S03]  /*0310*/  @!P2 FSEL R14, R14, R13, P4 ;  /* 0x0000000d0e0ea208 */ /* 0x000fc60002000000 */
[----:B------:R-:W-:Y:S02]  /*0320*/  FADD R8, -R15, R8 ;  /* 0x000000080f087221 */ /* 0x000fe40000000100 */
[----:B------:R-:W-:Y:S02]  /*0330*/  FADD R9, -R14, R9 ;  /* 0x000000090e097221 */ /* 0x000fe40000000100 */
[----:B------:R-:W-:Y:S02]  /*0340*/  FMUL R8, R8, 1.4426950216293334961 ;  /* 0x3fb8aa3b08087820 */ /* 0x000fe40000400000 */
[----:B------:R-:W-:-:S03]  /*0350*/  FMUL R9, R9, 1.4426950216293334961 ;  /* 0x3fb8aa3b09097820 */ /* 0x000fc60000400000 */
[----:B------:R-:W-:Y:S02]  /*0360*/  FSETP.GEU.AND P1, PT, R8, -126, PT ;  /* 0xc2fc00000800780b */ /* 0x000fe40003f2e000 */
[----:B------:R-:W-:-:S11]  /*0370*/  FSETP.GEU.AND P2, PT, R9, -126, PT ;  /* 0xc2fc00000900780b */ /* 0x000fd60003f4e000 */
[----:B------:R-:W-:Y:S02]  /*0380*/  @!P1 FMUL R8, R8, 0.5 ;  /* 0x3f00000008089820 */ /* 0x000fe40000400000 */
[----:B------:R-:W-:Y:S02]  /*0390*/  @!P2 FMUL R9, R9, 0.5 ;  /* 0x3f0000000909a820 */ /* 0x000fe40000400000 */
[----:B------:R-:W1:Y:S08]  /*03a0*/  MUFU.EX2 R4, R8 ;  /* 0x0000000800047308 */ /* 0x000e700000000800 */
[----:B------:R-:W2:Y:S01]  /*03b0*/  MUFU.EX2 R5, R9 ;  /* 0x0000000900057308 */ /* 0x000ea20000000800 */
[----:B-1----:R-:W-:Y:S01]  /*03c0*/  @!P1 FMUL R4, R4, R4 ;  /* 0x0000000404049220 */ /* 0x002fe20000400000 */
[----:B--2---:R-:W-:Y:S01]  /*03d0*/  @!P2 FMUL R5, R5, R5 ;  /* 0x000000050505a220 */ /* 0x004fe20000400000 */
[----:B------:R-:W-:Y:S06]  /*03e0*/  @P0 EXIT ;  /* 0x000000000000094d */ /* 0x000fec0003800000 */
[----:B------:R-:W-:Y:S01]  /*03f0*/  STG.E.64 desc[UR4][R2.64], R4 ;  /* 0x0000000402007986 */ /* 0x000fe2000c101b04 */
[----:B------:R-:W-:Y:S05]  /*0400*/  EXIT ;  /* 0x000000000000794d */ /* 0x000fea0003800000 */
.L_x_0:
[----:B------:R-:W-:-:S00]  /*0410*/  BRA `(.L_x_0) ;  /* 0xfffffffc00fc7947 */ /* 0x000fc0000383ffff */
[----:B------:R-:W-:-:S00]  /*0420*/  NOP ;  /* 0x0000000000007918 */ /* 0x000fc00000000000 */
        /* <DEDUP_REMOVED lines=13> */
.L_x_1:


//--------------------- .nv.constant0.triton_poi_fused__safe_softmax_1 --------------------------
	.section	.nv.constant0.triton_poi_fused__safe_softmax_1,"a",@progbits
	.sectionflags	@""
	.align	4
.nv.constant0.triton_poi_fused__safe_softmax_1:
	.zero		548
